//
// Generated by NVIDIA NVVM Compiler
//
// Compiler Build ID: CL-36424714
// Cuda compilation tools, release 13.0, V13.0.88
// Based on NVVM 20.0.0
//

.version 9.0
.target sm_100
.address_size 64

	// .globl	_Z10initKernelIiEvPT_

.visible .entry _Z10initKernelIiEvPT_(
	.param .u64 .ptr .align 1 _Z10initKernelIiEvPT__param_0
)
{
	.reg .b32 	%r<2>;
	.reg .b64 	%rd<5>;

	ld.param.u64 	%rd1, [_Z10initKernelIiEvPT__param_0];
	cvta.to.global.u64 	%rd2, %rd1;
	mov.u32 	%r1, %tid.x;
	mul.wide.u32 	%rd3, %r1, 4;
	add.s64 	%rd4, %rd2, %rd3;
	st.global.u32 	[%rd4], %r1;
	ret;

}


// ===== COMPILED SASS (sm_100) =====

	.target	sm_100

	.elftype	@"ET_EXEC"


//--------------------- .note.nv.tkinfo           --------------------------
	.section	.note.nv.tkinfo,"",@"SHT_NOTE"
	.sectionflags	@"SHF_NOTE_NV_TKINFO"
	.tkinfo
        /*0018*/ 	.word	0x00000002
        /*0030*/ 	.string	""
        /*0030*/ 	.string	"ptxas"
        /*0030*/ 	.string	"Cuda compilation tools, release 13.0, V13.0.88"
        /*0030*/ 	.string	"Build cuda_13.0.r13.0/compiler.36424714_0"
        /*0030*/ 	.string	"-arch sm_100 -m 64 "



//--------------------- .note.nv.cuinfo           --------------------------
	.section	.note.nv.cuinfo,"",@"SHT_NOTE"
	.sectionflags	@"SHF_NOTE_NV_CUINFO"
        /*0018*/ 	.short	0x0002
        /*001a*/ 	.short	0x0064
        /*001c*/ 	.short	0x0082
	.zero		2


//--------------------- .nv.info                  --------------------------
	.section	.nv.info,"",@"SHT_CUDA_INFO"
	.align	4


	//----- nvinfo : EIATTR_REGCOUNT
	.align		4
        /*0000*/ 	.byte	0x04, 0x2f
        /*0002*/ 	.short	(.L_1 - .L_0)
	.align		4
.L_0:
        /*0004*/ 	.word	index@(_Z10initKernelIiEvPT_)
        /*0008*/ 	.word	0x00000008


	//----- nvinfo : EIATTR_FRAME_SIZE
	.align		4
.L_1:
        /*000c*/ 	.byte	0x04, 0x11
        /*000e*/ 	.short	(.L_3 - .L_2)
	.align		4
.L_2:
        /*0010*/ 	.word	index@(_Z10initKernelIiEvPT_)
        /*0014*/ 	.word	0x00000000


	//----- nvinfo : EIATTR_MIN_STACK_SIZE
	.align		4
.L_3:
        /*0018*/ 	.byte	0x04, 0x12
        /*001a*/ 	.short	(.L_5 - .L_4)
	.align		4
.L_4:
        /*001c*/ 	.word	index@(_Z10initKernelIiEvPT_)
        /*0020*/ 	.word	0x00000000
.L_5:


//--------------------- .nv.compat                --------------------------
	.section	.nv.compat,"",@"SHT_CUDA_COMPAT_INFO"
	.align	4
        /*0000*/ 	.byte	0x02, 0x09, 0x00, 0x00, 0x02, 0x02, 0x01, 0x00, 0x02, 0x05, 0x05, 0x00, 0x03, 0x07, 0x01, 0x01
        /*0010*/ 	.byte	0x02, 0x03, 0x00, 0x00, 0x02, 0x06, 0x01, 0x00, 0x04, 0x0b, 0x08, 0x00, 0x09, 0x00, 0x00, 0x00
        /*0020*/ 	.byte	0x00, 0x00, 0x00, 0x00


//--------------------- .nv.info._Z10initKernelIiEvPT_ --------------------------
	.section	.nv.info._Z10initKernelIiEvPT_,"",@"SHT_CUDA_INFO"
	.sectionflags	@""
	.align	4


	//----- nvinfo : EIATTR_CUDA_API_VERSION
	.align		4
        /*0000*/ 	.byte	0x04, 0x37
        /*0002*/ 	.short	(.L_7 - .L_6)
.L_6:
        /*0004*/ 	.word	0x00000082


	//----- nvinfo : EIATTR_KPARAM_INFO
	.align		4
.L_7:
        /*0008*/ 	.byte	0x04, 0x17
        /*000a*/ 	.short	(.L_9 - .L_8)
.L_8:
        /*000c*/ 	.word	0x00000000
        /*0010*/ 	.short	0x0000
        /*0012*/ 	.short	0x0000
        /*0014*/ 	.byte	0x00, 0xf5, 0x21, 0x00


	//----- nvinfo : EIATTR_SPARSE_MMA_MASK
	.align		4
.L_9:
        /*0018*/ 	.byte	0x03, 0x50
        /*001a*/ 	.short	0x0000


	//----- nvinfo : EIATTR_MAXREG_COUNT
	.align		4
        /*001c*/ 	.byte	0x03, 0x1b
        /*001e*/ 	.short	0x00ff


	//----- nvinfo : EIATTR_MERCURY_ISA_VERSION
	.align		4
        /*0020*/ 	.byte	0x03, 0x5f
        /*0022*/ 	.short	0x0101


	//----- nvinfo : EIATTR_VRC_CTA_INIT_COUNT
	.align		4
        /*0024*/ 	.byte	0x02, 0x4a
	.zero		1
	.zero		1


	//----- nvinfo : EIATTR_EXIT_INSTR_OFFSETS
	.align		4
        /*0028*/ 	.byte	0x04, 0x1c
        /*002a*/ 	.short	(.L_11 - .L_10)


	//   ....[0]....
.L_10:
        /*002c*/ 	.word	0x00000060


	//----- nvinfo : EIATTR_CBANK_PARAM_SIZE
	.align		4
.L_11:
        /*0030*/ 	.byte	0x03, 0x19
        /*0032*/ 	.short	0x0008


	//----- nvinfo : EIATTR_PARAM_CBANK
	.align		4
        /*0034*/ 	.byte	0x04, 0x0a
        /*0036*/ 	.short	(.L_13 - .L_12)
	.align		4
.L_12:
        /*0038*/ 	.word	index@(.nv.constant0._Z10initKernelIiEvPT_)
        /*003c*/ 	.short	0x0380
        /*003e*/ 	.short	0x0008


	//----- nvinfo : EIATTR_SW_WAR
	.align		4
.L_13:
        /*0040*/ 	.byte	0x04, 0x36
        /*0042*/ 	.short	(.L_15 - .L_14)
.L_14:
        /*0044*/ 	.word	0x00000008
.L_15:


//--------------------- .nv.callgraph             --------------------------
	.section	.nv.callgraph,"",@"SHT_CUDA_CALLGRAPH"
	.align	4
	.sectionentsize	8
	.align		4
        /*0000*/ 	.word	0x00000000
	.align		4
        /*0004*/ 	.word	0xffffffff
	.align		4
        /*0008*/ 	.word	0x00000000
	.align		4
        /*000c*/ 	.word	0xfffffffe
	.align		4
        /*0010*/ 	.word	0x00000000
	.align		4
        /*0014*/ 	.word	0xfffffffd
	.align		4
        /*0018*/ 	.word	0x00000000
	.align		4
        /*001c*/ 	.word	0xfffffffc


//--------------------- .text._Z10initKernelIiEvPT_ --------------------------
	.section	.text._Z10initKernelIiEvPT_,"ax",@progbits
	.align	128
        .global         _Z10initKernelIiEvPT_
        .type           _Z10initKernelIiEvPT_,@function
        .size           _Z10initKernelIiEvPT_,(.L_x_1 - _Z10initKernelIiEvPT_)
        .other          _Z10initKernelIiEvPT_,@"STO_CUDA_ENTRY STV_DEFAULT"
_Z10initKernelIiEvPT_:
.text._Z10initKernelIiEvPT_:
[----:B------:R-:W-:Y:S01]  /*0000*/  LDC R1, c[0x0][0x37c] ;  /* 0x0000df00ff017b82 */ /* 0x000fe20000000800 */
[----:B------:R-:W0:Y:S07]  /*0010*/  S2R R5, SR_TID.X ;  /* 0x0000000000057919 */ /* 0x000e2e0000002100 */
[----:B------:R-:W0:Y:S01]  /*0020*/  LDC.64 R2, c[0x0][0x380] ;  /* 0x0000e000ff027b82 */ /* 0x000e220000000a00 */
[----:B------:R-:W1:Y:S01]  /*0030*/  LDCU.64 UR4, c[0x0][0x358] ;  /* 0x00006b00ff0477ac */ /* 0x000e620008000a00 */
[----:B0-----:R-:W-:-:S05]  /*0040*/  IMAD.WIDE.U32 R2, R5, 0x4, R2 ;  /* 0x0000000405027825 */ /* 0x001fca00078e0002 */
[----:B-1----:R-:W-:Y:S01]  /*0050*/  STG.E desc[UR4][R2.64], R5 ;  /* 0x0000000502007986 */ /* 0x002fe2000c101904 */
[----:B------:R-:W-:Y:S05]  /*0060*/  EXIT ;  /* 0x000000000000794d */ /* 0x000fea0003800000 */
.L_x_0:
[----:B------:R-:W-:-:S00]  /*0070*/  BRA `(.L_x_0) ;  /* 0xfffffffc00fc7947 */ /* 0x000fc0000383ffff */
[----:B------:R-:W-:-:S00]  /*0080*/  NOP ;  /* 0x0000000000007918 */ /* 0x000fc00000000000 */
[----:B------:R-:W-:-:S00]  /*0090*/  NOP ;  /* 0x0000000000007918 */ /* 0x000fc00000000000 */
[----:B------:R-:W-:-:S00]  /*00a0*/  NOP ;  /* 0x0000000000007918 */ /* 0x000fc00000000000 */
[----:B------:R-:W-:-:S00]  /*00b0*/  NOP ;  /* 0x0000000000007918 */ /* 0x000fc00000000000 */
[----:B------:R-:W-:-:S00]  /*00c0*/  NOP ;  /* 0x0000000000007918 */ /* 0x000fc00000000000 */
[----:B------:R-:W-:-:S00]  /*00d0*/  NOP ;  /* 0x0000000000007918 */ /* 0x000fc00000000000 */
[----:B------:R-:W-:-:S00]  /*00e0*/  NOP ;  /* 0x0000000000007918 */ /* 0x000fc00000000000 */
[----:B------:R-:W-:-:S00]  /*00f0*/  NOP ;  /* 0x0000000000007918 */ /* 0x000fc00000000000 */
.L_x_1:


//--------------------- .nv.shared.reserved.0     --------------------------
	.section	.nv.shared.reserved.0,"aw",@nobits
	.weak		__nv_reservedSMEM_offset_0_alias
	.size		__nv_reservedSMEM_offset_0_alias, 0, 64
	.other		__nv_reservedSMEM_offset_0_alias,@"STO_CUDA_RESERVED_SHARED STV_DEFAULT"
__nv_reservedSMEM_offset_0_alias:
	.zero		0
	.zero		64


//--------------------- .nv.constant0._Z10initKernelIiEvPT_ --------------------------
	.section	.nv.constant0._Z10initKernelIiEvPT_,"a",@progbits
	.sectionflags	@""
	.align	4
.nv.constant0._Z10initKernelIiEvPT_:
	.zero		904


//--------------------- SYMBOLS --------------------------

	.type		.nv.reservedSmem.offset0,@object
	.size		.nv.reservedSmem.offset0,0x4
